//
// Generated by NVIDIA NVVM Compiler
//
// Compiler Build ID: CL-36424714
// Cuda compilation tools, release 13.0, V13.0.88
// Based on NVVM 20.0.0
//

.version 9.0
.target sm_100
.address_size 64

	// .globl	_Z9block_addPfS_S_

.visible .entry _Z9block_addPfS_S_(
	.param .u64 .ptr .align 1 _Z9block_addPfS_S__param_0,
	.param .u64 .ptr .align 1 _Z9block_addPfS_S__param_1,
	.param .u64 .ptr .align 1 _Z9block_addPfS_S__param_2
)
{
	.reg .b32 	%r<2>;
	.reg .b32 	%f<4>;
	.reg .b64 	%rd<11>;

	ld.param.u64 	%rd1, [_Z9block_addPfS_S__param_0];
	ld.param.u64 	%rd2, [_Z9block_addPfS_S__param_1];
	ld.param.u64 	%rd3, [_Z9block_addPfS_S__param_2];
	cvta.to.global.u64 	%rd4, %rd1;
	cvta.to.global.u64 	%rd5, %rd3;
	cvta.to.global.u64 	%rd6, %rd2;
	mov.u32 	%r1, %ctaid.x;
	mul.wide.u32 	%rd7, %r1, 4;
	add.s64 	%rd8, %rd6, %rd7;
	ld.global.f32 	%f1, [%rd8];
	add.s64 	%rd9, %rd5, %rd7;
	ld.global.f32 	%f2, [%rd9];
	add.f32 	%f3, %f1, %f2;
	add.s64 	%rd10, %rd4, %rd7;
	st.global.f32 	[%rd10], %f3;
	ret;

}
	// .globl	_Z10thread_addPfS_S_
.visible .entry _Z10thread_addPfS_S_(
	.param .u64 .ptr .align 1 _Z10thread_addPfS_S__param_0,
	.param .u64 .ptr .align 1 _Z10thread_addPfS_S__param_1,
	.param .u64 .ptr .align 1 _Z10thread_addPfS_S__param_2
)
{
	.reg .b32 	%r<2>;
	.reg .b32 	%f<4>;
	.reg .b64 	%rd<11>;

	ld.param.u64 	%rd1, [_Z10thread_addPfS_S__param_0];
	ld.param.u64 	%rd2, [_Z10thread_addPfS_S__param_1];
	ld.param.u64 	%rd3, [_Z10thread_addPfS_S__param_2];
	cvta.to.global.u64 	%rd4, %rd1;
	cvta.to.global.u64 	%rd5, %rd3;
	cvta.to.global.u64 	%rd6, %rd2;
	mov.u32 	%r1, %tid.x;
	mul.wide.u32 	%rd7, %r1, 4;
	add.s64 	%rd8, %rd6, %rd7;
	ld.global.f32 	%f1, [%rd8];
	add.s64 	%rd9, %rd5, %rd7;
	ld.global.f32 	%f2, [%rd9];
	add.f32 	%f3, %f1, %f2;
	add.s64 	%rd10, %rd4, %rd7;
	st.global.f32 	[%rd10], %f3;
	ret;

}
	// .globl	_Z7var_addPfS_S_i
.visible .entry _Z7var_addPfS_S_i(
	.param .u64 .ptr .align 1 _Z7var_addPfS_S_i_param_0,
	.param .u64 .ptr .align 1 _Z7var_addPfS_S_i_param_1,
	.param .u64 .ptr .align 1 _Z7var_addPfS_S_i_param_2,
	.param .u32 _Z7var_addPfS_S_i_param_3
)
{
	.reg .pred 	%p<2>;
	.reg .b32 	%r<6>;
	.reg .b32 	%f<4>;
	.reg .b64 	%rd<11>;

	ld.param.u64 	%rd1, [_Z7var_addPfS_S_i_param_0];
	ld.param.u64 	%rd2, [_Z7var_addPfS_S_i_param_1];
	ld.param.u64 	%rd3, [_Z7var_addPfS_S_i_param_2];
	ld.param.u32 	%r2, [_Z7var_addPfS_S_i_param_3];
	mov.u32 	%r3, %ctaid.x;
	mov.u32 	%r4, %ntid.x;
	mov.u32 	%r5, %tid.x;
	mad.lo.s32 	%r1, %r3, %r4, %r5;
	setp.ge.s32 	%p1, %r1, %r2;
	@%p1 bra 	$L__BB2_2;
	cvta.to.global.u64 	%rd4, %rd2;
	cvta.to.global.u64 	%rd5, %rd3;
	cvta.to.global.u64 	%rd6, %rd1;
	mul.wide.s32 	%rd7, %r1, 4;
	add.s64 	%rd8, %rd4, %rd7;
	ld.global.f32 	%f1, [%rd8];
	add.s64 	%rd9, %rd5, %rd7;
	ld.global.f32 	%f2, [%rd9];
	add.f32 	%f3, %f1, %f2;
	add.s64 	%rd10, %rd6, %rd7;
	st.global.f32 	[%rd10], %f3;
$L__BB2_2:
	ret;

}


// ===== COMPILED SASS (sm_100) =====

	.target	sm_100

	.elftype	@"ET_EXEC"


//--------------------- .note.nv.tkinfo           --------------------------
	.section	.note.nv.tkinfo,"",@"SHT_NOTE"
	.sectionflags	@"SHF_NOTE_NV_TKINFO"
	.tkinfo
        /*0018*/ 	.word	0x00000002
        /*0030*/ 	.string	""
        /*0030*/ 	.string	"ptxas"
        /*0030*/ 	.string	"Cuda compilation tools, release 13.0, V13.0.88"
        /*0030*/ 	.string	"Build cuda_13.0.r13.0/compiler.36424714_0"
        /*0030*/ 	.string	"-arch sm_100 -m 64 "



//--------------------- .note.nv.cuinfo           --------------------------
	.section	.note.nv.cuinfo,"",@"SHT_NOTE"
	.sectionflags	@"SHF_NOTE_NV_CUINFO"
        /*0018*/ 	.short	0x0002
        /*001a*/ 	.short	0x0064
        /*001c*/ 	.short	0x0082
	.zero		2


//--------------------- .nv.info                  --------------------------
	.section	.nv.info,"",@"SHT_CUDA_INFO"
	.align	4


	//----- nvinfo : EIATTR_REGCOUNT
	.align		4
        /*0000*/ 	.byte	0x04, 0x2f
        /*0002*/ 	.short	(.L_1 - .L_0)
	.align		4
.L_0:
        /*0004*/ 	.word	index@(_Z9block_addPfS_S_)
        /*0008*/ 	.word	0x0000000c


	//----- nvinfo : EIATTR_FRAME_SIZE
	.align		4
.L_1:
        /*000c*/ 	.byte	0x04, 0x11
        /*000e*/ 	.short	(.L_3 - .L_2)
	.align		4
.L_2:
        /*0010*/ 	.word	index@(_Z9block_addPfS_S_)
        /*0014*/ 	.word	0x00000000


	//----- nvinfo : EIATTR_REGCOUNT
	.align		4
.L_3:
        /*0018*/ 	.byte	0x04, 0x2f
        /*001a*/ 	.short	(.L_5 - .L_4)
	.align		4
.L_4:
        /*001c*/ 	.word	index@(_Z10thread_addPfS_S_)
        /*0020*/ 	.word	0x0000000c


	//----- nvinfo : EIATTR_FRAME_SIZE
	.align		4
.L_5:
        /*0024*/ 	.byte	0x04, 0x11
        /*0026*/ 	.short	(.L_7 - .L_6)
	.align		4
.L_6:
        /*0028*/ 	.word	index@(_Z10thread_addPfS_S_)
        /*002c*/ 	.word	0x00000000


	//----- nvinfo : EIATTR_REGCOUNT
	.align		4
.L_7:
        /*0030*/ 	.byte	0x04, 0x2f
        /*0032*/ 	.short	(.L_9 - .L_8)
	.align		4
.L_8:
        /*0034*/ 	.word	index@(_Z7var_addPfS_S_i)
        /*0038*/ 	.word	0x0000000c


	//----- nvinfo : EIATTR_FRAME_SIZE
	.align		4
.L_9:
        /*003c*/ 	.byte	0x04, 0x11
        /*003e*/ 	.short	(.L_11 - .L_10)
	.align		4
.L_10:
        /*0040*/ 	.word	index@(_Z7var_addPfS_S_i)
        /*0044*/ 	.word	0x00000000


	//----- nvinfo : EIATTR_MIN_STACK_SIZE
	.align		4
.L_11:
        /*0048*/ 	.byte	0x04, 0x12
        /*004a*/ 	.short	(.L_13 - .L_12)
	.align		4
.L_12:
        /*004c*/ 	.word	index@(_Z7var_addPfS_S_i)
        /*0050*/ 	.word	0x00000000


	//----- nvinfo : EIATTR_MIN_STACK_SIZE
	.align		4
.L_13:
        /*0054*/ 	.byte	0x04, 0x12
        /*0056*/ 	.short	(.L_15 - .L_14)
	.align		4
.L_14:
        /*0058*/ 	.word	index@(_Z10thread_addPfS_S_)
        /*005c*/ 	.word	0x00000000


	//----- nvinfo : EIATTR_MIN_STACK_SIZE
	.align		4
.L_15:
        /*0060*/ 	.byte	0x04, 0x12
        /*0062*/ 	.short	(.L_17 - .L_16)
	.align		4
.L_16:
        /*0064*/ 	.word	index@(_Z9block_addPfS_S_)
        /*0068*/ 	.word	0x00000000
.L_17:


//--------------------- .nv.compat                --------------------------
	.section	.nv.compat,"",@"SHT_CUDA_COMPAT_INFO"
	.align	4
        /*0000*/ 	.byte	0x02, 0x09, 0x00, 0x00, 0x02, 0x02, 0x01, 0x00, 0x02, 0x05, 0x05, 0x00, 0x03, 0x07, 0x01, 0x01
        /*0010*/ 	.byte	0x02, 0x03, 0x00, 0x00, 0x02, 0x06, 0x01, 0x00, 0x04, 0x0b, 0x08, 0x00, 0x09, 0x00, 0x00, 0x00
        /*0020*/ 	.byte	0x00, 0x00, 0x00, 0x00


//--------------------- .nv.info._Z7var_addPfS_S_i --------------------------
	.section	.nv.info._Z7var_addPfS_S_i,"",@"SHT_CUDA_INFO"
	.sectionflags	@""
	.align	4


	//----- nvinfo : EIATTR_CUDA_API_VERSION
	.align		4
        /*0000*/ 	.byte	0x04, 0x37
        /*0002*/ 	.short	(.L_19 - .L_18)
.L_18:
        /*0004*/ 	.word	0x00000082


	//----- nvinfo : EIATTR_KPARAM_INFO
	.align		4
.L_19:
        /*0008*/ 	.byte	0x04, 0x17
        /*000a*/ 	.short	(.L_21 - .L_20)
.L_20:
        /*000c*/ 	.word	0x00000000
        /*0010*/ 	.short	0x0003
        /*0012*/ 	.short	0x0018
        /*0014*/ 	.byte	0x00, 0xf0, 0x11, 0x00


	//----- nvinfo : EIATTR_KPARAM_INFO
	.align		4
.L_21:
        /*0018*/ 	.byte	0x04, 0x17
        /*001a*/ 	.short	(.L_23 - .L_22)
.L_22:
        /*001c*/ 	.word	0x00000000
        /*0020*/ 	.short	0x0002
        /*0022*/ 	.short	0x0010
        /*0024*/ 	.byte	0x00, 0xf5, 0x21, 0x00


	//----- nvinfo : EIATTR_KPARAM_INFO
	.align		4
.L_23:
        /*0028*/ 	.byte	0x04, 0x17
        /*002a*/ 	.short	(.L_25 - .L_24)
.L_24:
        /*002c*/ 	.word	0x00000000
        /*0030*/ 	.short	0x0001
        /*0032*/ 	.short	0x0008
        /*0034*/ 	.byte	0x00, 0xf5, 0x21, 0x00


	//----- nvinfo : EIATTR_KPARAM_INFO
	.align		4
.L_25:
        /*0038*/ 	.byte	0x04, 0x17
        /*003a*/ 	.short	(.L_27 - .L_26)
.L_26:
        /*003c*/ 	.word	0x00000000
        /*0040*/ 	.short	0x0000
        /*0042*/ 	.short	0x0000
        /*0044*/ 	.byte	0x00, 0xf5, 0x21, 0x00


	//----- nvinfo : EIATTR_SPARSE_MMA_MASK
	.align		4
.L_27:
        /*0048*/ 	.byte	0x03, 0x50
        /*004a*/ 	.short	0x0000


	//----- nvinfo : EIATTR_MAXREG_COUNT
	.align		4
        /*004c*/ 	.byte	0x03, 0x1b
        /*004e*/ 	.short	0x00ff


	//----- nvinfo : EIATTR_MERCURY_ISA_VERSION
	.align		4
        /*0050*/ 	.byte	0x03, 0x5f
        /*0052*/ 	.short	0x0101


	//----- nvinfo : EIATTR_VRC_CTA_INIT_COUNT
	.align		4
        /*0054*/ 	.byte	0x02, 0x4a
	.zero		1
	.zero		1


	//----- nvinfo : EIATTR_EXIT_INSTR_OFFSETS
	.align		4
        /*0058*/ 	.byte	0x04, 0x1c
        /*005a*/ 	.short	(.L_29 - .L_28)


	//   ....[0]....
.L_28:
        /*005c*/ 	.word	0x00000070


	//   ....[1]....
        /*0060*/ 	.word	0x00000130


	//----- nvinfo : EIATTR_CBANK_PARAM_SIZE
	.align		4
.L_29:
        /*0064*/ 	.byte	0x03, 0x19
        /*0066*/ 	.short	0x001c


	//----- nvinfo : EIATTR_PARAM_CBANK
	.align		4
        /*0068*/ 	.byte	0x04, 0x0a
        /*006a*/ 	.short	(.L_31 - .L_30)
	.align		4
.L_30:
        /*006c*/ 	.word	index@(.nv.constant0._Z7var_addPfS_S_i)
        /*0070*/ 	.short	0x0380
        /*0072*/ 	.short	0x001c


	//----- nvinfo : EIATTR_SW_WAR
	.align		4
.L_31:
        /*0074*/ 	.byte	0x04, 0x36
        /*0076*/ 	.short	(.L_33 - .L_32)
.L_32:
        /*0078*/ 	.word	0x00000008
.L_33:


//--------------------- .nv.info._Z10thread_addPfS_S_ --------------------------
	.section	.nv.info._Z10thread_addPfS_S_,"",@"SHT_CUDA_INFO"
	.sectionflags	@""
	.align	4


	//----- nvinfo : EIATTR_CUDA_API_VERSION
	.align		4
        /*0000*/ 	.byte	0x04, 0x37
        /*0002*/ 	.short	(.L_35 - .L_34)
.L_34:
        /*0004*/ 	.word	0x00000082


	//----- nvinfo : EIATTR_KPARAM_INFO
	.align		4
.L_35:
        /*0008*/ 	.byte	0x04, 0x17
        /*000a*/ 	.short	(.L_37 - .L_36)
.L_36:
        /*000c*/ 	.word	0x00000000
        /*0010*/ 	.short	0x0002
        /*0012*/ 	.short	0x0010
        /*0014*/ 	.byte	0x00, 0xf5, 0x21, 0x00


	//----- nvinfo : EIATTR_KPARAM_INFO
	.align		4
.L_37:
        /*0018*/ 	.byte	0x04, 0x17
        /*001a*/ 	.short	(.L_39 - .L_38)
.L_38:
        /*001c*/ 	.word	0x00000000
        /*0020*/ 	.short	0x0001
        /*0022*/ 	.short	0x0008
        /*0024*/ 	.byte	0x00, 0xf5, 0x21, 0x00


	//----- nvinfo : EIATTR_KPARAM_INFO
	.align		4
.L_39:
        /*0028*/ 	.byte	0x04, 0x17
        /*002a*/ 	.short	(.L_41 - .L_40)
.L_40:
        /*002c*/ 	.word	0x00000000
        /*0030*/ 	.short	0x0000
        /*0032*/ 	.short	0x0000
        /*0034*/ 	.byte	0x00, 0xf5, 0x21, 0x00


	//----- nvinfo : EIATTR_SPARSE_MMA_MASK
	.align		4
.L_41:
        /*0038*/ 	.byte	0x03, 0x50
        /*003a*/ 	.short	0x0000


	//----- nvinfo : EIATTR_MAXREG_COUNT
	.align		4
        /*003c*/ 	.byte	0x03, 0x1b
        /*003e*/ 	.short	0x00ff


	//----- nvinfo : EIATTR_MERCURY_ISA_VERSION
	.align		4
        /*0040*/ 	.byte	0x03, 0x5f
        /*0042*/ 	.short	0x0101


	//----- nvinfo : EIATTR_VRC_CTA_INIT_COUNT
	.align		4
        /*0044*/ 	.byte	0x02, 0x4a
	.zero		1
	.zero		1


	//----- nvinfo : EIATTR_EXIT_INSTR_OFFSETS
	.align		4
        /*0048*/ 	.byte	0x04, 0x1c
        /*004a*/ 	.short	(.L_43 - .L_42)


	//   ....[0]....
.L_42:
        /*004c*/ 	.word	0x000000d0


	//----- nvinfo : EIATTR_CBANK_PARAM_SIZE
	.align		4
.L_43:
        /*0050*/ 	.byte	0x03, 0x19
        /*0052*/ 	.short	0x0018


	//----- nvinfo : EIATTR_PARAM_CBANK
	.align		4
        /*0054*/ 	.byte	0x04, 0x0a
        /*0056*/ 	.short	(.L_45 - .L_44)
	.align		4
.L_44:
        /*0058*/ 	.word	index@(.nv.constant0._Z10thread_addPfS_S_)
        /*005c*/ 	.short	0x0380
        /*005e*/ 	.short	0x0018


	//----- nvinfo : EIATTR_SW_WAR
	.align		4
.L_45:
        /*0060*/ 	.byte	0x04, 0x36
        /*0062*/ 	.short	(.L_47 - .L_46)
.L_46:
        /*0064*/ 	.word	0x00000008
.L_47:


//--------------------- .nv.info._Z9block_addPfS_S_ --------------------------
	.section	.nv.info._Z9block_addPfS_S_,"",@"SHT_CUDA_INFO"
	.sectionflags	@""
	.align	4


	//----- nvinfo : EIATTR_CUDA_API_VERSION
	.align		4
        /*0000*/ 	.byte	0x04, 0x37
        /*0002*/ 	.short	(.L_49 - .L_48)
.L_48:
        /*0004*/ 	.word	0x00000082


	//----- nvinfo : EIATTR_KPARAM_INFO
	.align		4
.L_49:
        /*0008*/ 	.byte	0x04, 0x17
        /*000a*/ 	.short	(.L_51 - .L_50)
.L_50:
        /*000c*/ 	.word	0x00000000
        /*0010*/ 	.short	0x0002
        /*0012*/ 	.short	0x0010
        /*0014*/ 	.byte	0x00, 0xf5, 0x21, 0x00


	//----- nvinfo : EIATTR_KPARAM_INFO
	.align		4
.L_51:
        /*0018*/ 	.byte	0x04, 0x17
        /*001a*/ 	.short	(.L_53 - .L_52)
.L_52:
        /*001c*/ 	.word	0x00000000
        /*0020*/ 	.short	0x0001
        /*0022*/ 	.short	0x0008
        /*0024*/ 	.byte	0x00, 0xf5, 0x21, 0x00


	//----- nvinfo : EIATTR_KPARAM_INFO
	.align		4
.L_53:
        /*0028*/ 	.byte	0x04, 0x17
        /*002a*/ 	.short	(.L_55 - .L_54)
.L_54:
        /*002c*/ 	.word	0x00000000
        /*0030*/ 	.short	0x0000
        /*0032*/ 	.short	0x0000
        /*0034*/ 	.byte	0x00, 0xf5, 0x21, 0x00


	//----- nvinfo : EIATTR_SPARSE_MMA_MASK
	.align		4
.L_55:
        /*0038*/ 	.byte	0x03, 0x50
        /*003a*/ 	.short	0x0000


	//----- nvinfo : EIATTR_MAXREG_COUNT
	.align		4
        /*003c*/ 	.byte	0x03, 0x1b
        /*003e*/ 	.short	0x00ff


	//----- nvinfo : EIATTR_MERCURY_ISA_VERSION
	.align		4
        /*0040*/ 	.byte	0x03, 0x5f
        /*0042*/ 	.short	0x0101


	//----- nvinfo : EIATTR_VRC_CTA_INIT_COUNT
	.align		4
        /*0044*/ 	.byte	0x02, 0x4a
	.zero		1
	.zero		1


	//----- nvinfo : EIATTR_EXIT_INSTR_OFFSETS
	.align		4
        /*0048*/ 	.byte	0x04, 0x1c
        /*004a*/ 	.short	(.L_57 - .L_56)


	//   ....[0]....
.L_56:
        /*004c*/ 	.word	0x000000d0


	//----- nvinfo : EIATTR_CBANK_PARAM_SIZE
	.align		4
.L_57:
        /*0050*/ 	.byte	0x03, 0x19
        /*0052*/ 	.short	0x0018


	//----- nvinfo : EIATTR_PARAM_CBANK
	.align		4
        /*0054*/ 	.byte	0x04, 0x0a
        /*0056*/ 	.short	(.L_59 - .L_58)
	.align		4
.L_58:
        /*0058*/ 	.word	index@(.nv.constant0._Z9block_addPfS_S_)
        /*005c*/ 	.short	0x0380
        /*005e*/ 	.short	0x0018


	//----- nvinfo : EIATTR_SW_WAR
	.align		4
.L_59:
        /*0060*/ 	.byte	0x04, 0x36
        /*0062*/ 	.short	(.L_61 - .L_60)
.L_60:
        /*0064*/ 	.word	0x00000008
.L_61:


//--------------------- .nv.callgraph             --------------------------
	.section	.nv.callgraph,"",@"SHT_CUDA_CALLGRAPH"
	.align	4
	.sectionentsize	8
	.align		4
        /*0000*/ 	.word	0x00000000
	.align		4
        /*0004*/ 	.word	0xffffffff
	.align		4
        /*0008*/ 	.word	0x00000000
	.align		4
        /*000c*/ 	.word	0xfffffffe
	.align		4
        /*0010*/ 	.word	0x00000000
	.align		4
        /*0014*/ 	.word	0xfffffffd
	.align		4
        /*0018*/ 	.word	0x00000000
	.align		4
        /*001c*/ 	.word	0xfffffffc


//--------------------- .text._Z7var_addPfS_S_i   --------------------------
	.section	.text._Z7var_addPfS_S_i,"ax",@progbits
	.align	128
        .global         _Z7var_addPfS_S_i
        .type           _Z7var_addPfS_S_i,@function
        .size           _Z7var_addPfS_S_i,(.L_x_3 - _Z7var_addPfS_S_i)
        .other          _Z7var_addPfS_S_i,@"STO_CUDA_ENTRY STV_DEFAULT"
_Z7var_addPfS_S_i:
.text._Z7var_addPfS_S_i:
[----:B------:R-:W-:Y:S01]  /*0000*/  LDC R1, c[0x0][0x37c] ;  /* 0x0000df00ff017b82 */ /* 0x000fe20000000800 */
[----:B------:R-:W0:Y:S07]  /*0010*/  S2R R0, SR_TID.X ;  /* 0x0000000000007919 */ /* 0x000e2e0000002100 */
[----:B------:R-:W0:Y:S01]  /*0020*/  S2UR UR4, SR_CTAID.X ;  /* 0x00000000000479c3 */ /* 0x000e220000002500 */
[----:B------:R-:W1:Y:S07]  /*0030*/  LDCU UR5, c[0x0][0x398] ;  /* 0x00007300ff0577ac */ /* 0x000e6e0008000800 */
[----:B------:R-:W0:Y:S02]  /*0040*/  LDC R9, c[0x0][0x360] ;  /* 0x0000d800ff097b82 */ /* 0x000e240000000800 */
[----:B0-----:R-:W-:-:S05]  /*0050*/  IMAD R9, R9, UR4, R0 ;  /* 0x0000000409097c24 */ /* 0x001fca000f8e0200 */
[----:B-1----:R-:W-:-:S13]  /*0060*/  ISETP.GE.AND P0, PT, R9, UR5, PT ;  /* 0x0000000509007c0c */ /* 0x002fda000bf06270 */
[----:B------:R-:W-:Y:S05]  /*0070*/  @P0 EXIT ;  /* 0x000000000000094d */ /* 0x000fea0003800000 */
[----:B------:R-:W0:Y:S01]  /*0080*/  LDC.64 R2, c[0x0][0x388] ;  /* 0x0000e200ff027b82 */ /* 0x000e220000000a00 */
[----:B------:R-:W1:Y:S07]  /*0090*/  LDCU.64 UR4, c[0x0][0x358] ;  /* 0x00006b00ff0477ac */ /* 0x000e6e0008000a00 */
[----:B------:R-:W2:Y:S08]  /*00a0*/  LDC.64 R4, c[0x0][0x390] ;  /* 0x0000e400ff047b82 */ /* 0x000eb00000000a00 */
[----:B------:R-:W3:Y:S01]  /*00b0*/  LDC.64 R6, c[0x0][0x380] ;  /* 0x0000e000ff067b82 */ /* 0x000ee20000000a00 */
[----:B0-----:R-:W-:-:S06]  /*00c0*/  IMAD.WIDE R2, R9, 0x4, R2 ;  /* 0x0000000409027825 */ /* 0x001fcc00078e0202 */
[----:B-1----:R-:W4:Y:S01]  /*00d0*/  LDG.E R2, desc[UR4][R2.64] ;  /* 0x0000000402027981 */ /* 0x002f22000c1e1900 */
[----:B--2---:R-:W-:-:S06]  /*00e0*/  IMAD.WIDE R4, R9, 0x4, R4 ;  /* 0x0000000409047825 */ /* 0x004fcc00078e0204 */
[----:B------:R-:W4:Y:S01]  /*00f0*/  LDG.E R5, desc[UR4][R4.64] ;  /* 0x0000000404057981 */ /* 0x000f22000c1e1900 */
[----:B---3--:R-:W-:-:S04]  /*0100*/  IMAD.WIDE R6, R9, 0x4, R6 ;  /* 0x0000000409067825 */ /* 0x008fc800078e0206 */
[----:B----4-:R-:W-:-:S05]  /*0110*/  FADD R9, R2, R5 ;  /* 0x0000000502097221 */ /* 0x010fca0000000000 */
[----:B------:R-:W-:Y:S01]  /*0120*/  STG.E desc[UR4][R6.64], R9 ;  /* 0x0000000906007986 */ /* 0x000fe2000c101904 */
[----:B------:R-:W-:Y:S05]  /*0130*/  EXIT ;  /* 0x000000000000794d */ /* 0x000fea0003800000 */
.L_x_0:
[----:B------:R-:W-:-:S00]  /*0140*/  BRA `(.L_x_0) ;  /* 0xfffffffc00fc7947 */ /* 0x000fc0000383ffff */
[----:B------:R-:W-:-:S00]  /*0150*/  NOP ;  /* 0x0000000000007918 */ /* 0x000fc00000000000 */
        /* <DEDUP_REMOVED lines=10> */
.L_x_3:


//--------------------- .text._Z10thread_addPfS_S_ --------------------------
	.section	.text._Z10thread_addPfS_S_,"ax",@progbits
	.align	128
        .global         _Z10thread_addPfS_S_
        .type           _Z10thread_addPfS_S_,@function
        .size           _Z10thread_addPfS_S_,(.L_x_4 - _Z10thread_addPfS_S_)
        .other          _Z10thread_addPfS_S_,@"STO_CUDA_ENTRY STV_DEFAULT"
_Z10thread_addPfS_S_:
.text._Z10thread_addPfS_S_:
[----:B------:R-:W-:Y:S01]  /*0000*/  LDC R1, c[0x0][0x37c] ;  /* 0x0000df00ff017b82 */ /* 0x000fe20000000800 */
[----:B------:R-:W0:Y:S07]  /*0010*/  S2R R9, SR_TID.X ;  /* 0x0000000000097919 */ /* 0x000e2e0000002100 */
[----:B------:R-:W0:Y:S01]  /*0020*/  LDC.64 R2, c[0x0][0x388] ;  /* 0x0000e200ff027b82 */ /* 0x000e220000000a00 */
[----:B------:R-:W1:Y:S07]  /*0030*/  LDCU.64 UR4, c[0x0][0x358] ;  /* 0x00006b00ff0477ac */ /* 0x000e6e0008000a00 */
[----:B------:R-:W2:Y:S08]  /*0040*/  LDC.64 R4, c[0x0][0x390] ;  /* 0x0000e400ff047b82 */ /* 0x000eb00000000a00 */
[----:B------:R-:W3:Y:S01]  /*0050*/  LDC.64 R6, c[0x0][0x380] ;  /* 0x0000e000ff067b82 */ /* 0x000ee20000000a00 */
[----:B0-----:R-:W-:-:S04]  /*0060*/  IMAD.WIDE.U32 R2, R9, 0x4, R2 ;  /* 0x0000000409027825 */ /* 0x001fc800078e0002 */
[C---:B--2---:R-:W-:Y:S02]  /*0070*/  IMAD.WIDE.U32 R4, R9.reuse, 0x4, R4 ;  /* 0x0000000409047825 */ /* 0x044fe400078e0004 */
[----:B-1----:R-:W2:Y:S04]  /*0080*/  LDG.E R2, desc[UR4][R2.64] ;  /* 0x0000000402027981 */ /* 0x002ea8000c1e1900 */
[----:B------:R-:W2:Y:S01]  /*0090*/  LDG.E R5, desc[UR4][R4.64] ;  /* 0x0000000404057981 */ /* 0x000ea2000c1e1900 */
[----:B---3--:R-:W-:-:S04]  /*00a0*/  IMAD.WIDE.U32 R6, R9, 0x4, R6 ;  /* 0x0000000409067825 */ /* 0x008fc800078e0006 */
[----:B--2---:R-:W-:-:S05]  /*00b0*/  FADD R9, R2, R5 ;  /* 0x0000000502097221 */ /* 0x004fca0000000000 */
[----:B------:R-:W-:Y:S01]  /*00c0*/  STG.E desc[UR4][R6.64], R9 ;  /* 0x0000000906007986 */ /* 0x000fe2000c101904 */
[----:B------:R-:W-:Y:S05]  /*00d0*/  EXIT ;  /* 0x000000000000794d */ /* 0x000fea0003800000 */
.L_x_1:
        /* <DEDUP_REMOVED lines=10> */
.L_x_4:


//--------------------- .text._Z9block_addPfS_S_  --------------------------
	.section	.text._Z9block_addPfS_S_,"ax",@progbits
	.align	128
        .global         _Z9block_addPfS_S_
        .type           _Z9block_addPfS_S_,@function
        .size           _Z9block_addPfS_S_,(.L_x_5 - _Z9block_addPfS_S_)
        .other          _Z9block_addPfS_S_,@"STO_CUDA_ENTRY STV_DEFAULT"
_Z9block_addPfS_S_:
.text._Z9block_addPfS_S_:
[----:B------:R-:W-:Y:S01]  /*0000*/  LDC R1, c[0x0][0x37c] ;  /* 0x0000df00ff017b82 */ /* 0x000fe20000000800 */
[----:B------:R-:W0:Y:S07]  /*0010*/  S2R R9, SR_CTAID.X ;  /* 0x0000000000097919 */ /* 0x000e2e0000002500 */
        /* <DEDUP_REMOVED lines=12> */
.L_x_2:
        /* <DEDUP_REMOVED lines=10> */
.L_x_5:


//--------------------- .nv.shared.reserved.0     --------------------------
	.section	.nv.shared.reserved.0,"aw",@nobits
	.weak		__nv_reservedSMEM_offset_0_alias
	.size		__nv_reservedSMEM_offset_0_alias, 0, 64
	.other		__nv_reservedSMEM_offset_0_alias,@"STO_CUDA_RESERVED_SHARED STV_DEFAULT"
__nv_reservedSMEM_offset_0_alias:
	.zero		0
	.zero		64


//--------------------- .nv.constant0._Z7var_addPfS_S_i --------------------------
	.section	.nv.constant0._Z7var_addPfS_S_i,"a",@progbits
	.sectionflags	@""
	.align	4
.nv.constant0._Z7var_addPfS_S_i:
	.zero		924


//--------------------- .nv.constant0._Z10thread_addPfS_S_ --------------------------
	.section	.nv.constant0._Z10thread_addPfS_S_,"a",@progbits
	.sectionflags	@""
	.align	4
.nv.constant0._Z10thread_addPfS_S_:
	.zero		920


//--------------------- .nv.constant0._Z9block_addPfS_S_ --------------------------
	.section	.nv.constant0._Z9block_addPfS_S_,"a",@progbits
	.sectionflags	@""
	.align	4
.nv.constant0._Z9block_addPfS_S_:
	.zero		920


//--------------------- SYMBOLS --------------------------

	.type		.nv.reservedSmem.offset0,@object
	.size		.nv.reservedSmem.offset0,0x4
